//
// Generated by NVIDIA NVVM Compiler
//
// Compiler Build ID: CL-36424714
// Cuda compilation tools, release 13.0, V13.0.88
// Based on NVVM 20.0.0
//

.version 9.0
.target sm_100
.address_size 64

	// .globl	_Z5printv
.extern .func  (.param .b32 func_retval0) vprintf
(
	.param .b64 vprintf_param_0,
	.param .b64 vprintf_param_1
)
;
.global .align 1 .b8 $str[3] = {37, 100};

.visible .entry _Z5printv()
{
	.local .align 8 .b8 	__local_depot0[16];
	.reg .b64 	%SP;
	.reg .b64 	%SPL;
	.reg .b32 	%r<4>;
	.reg .b64 	%rd<7>;

	mov.u64 	%SPL, __local_depot0;
	cvta.local.u64 	%SP, %SPL;
	add.u64 	%rd1, %SP, 0;
	add.u64 	%rd2, %SPL, 0;
	add.u64 	%rd3, %SP, 8;
	add.u64 	%rd4, %SPL, 8;
	mov.u32 	%r1, %ctaid.x;
	st.local.u32 	[%rd2], %r1;
	st.local.u64 	[%rd4], %rd1;
	mov.u64 	%rd5, $str;
	cvta.global.u64 	%rd6, %rd5;
	{ // callseq 0, 0
	.param .b64 param0;
	st.param.b64 	[param0], %rd6;
	.param .b64 param1;
	st.param.b64 	[param1], %rd3;
	.param .b32 retval0;
	call.uni (retval0), 
	vprintf, 
	(
	param0, 
	param1
	);
	ld.param.b32 	%r2, [retval0];
	} // callseq 0
	ret;

}


// ===== COMPILED SASS (sm_100) =====

	.target	sm_100

	.elftype	@"ET_EXEC"


//--------------------- .note.nv.tkinfo           --------------------------
	.section	.note.nv.tkinfo,"",@"SHT_NOTE"
	.sectionflags	@"SHF_NOTE_NV_TKINFO"
	.tkinfo
        /*0018*/ 	.word	0x00000002
        /*0030*/ 	.string	""
        /*0030*/ 	.string	"ptxas"
        /*0030*/ 	.string	"Cuda compilation tools, release 13.0, V13.0.88"
        /*0030*/ 	.string	"Build cuda_13.0.r13.0/compiler.36424714_0"
        /*0030*/ 	.string	"-arch sm_100 -m 64 "



//--------------------- .note.nv.cuinfo           --------------------------
	.section	.note.nv.cuinfo,"",@"SHT_NOTE"
	.sectionflags	@"SHF_NOTE_NV_CUINFO"
        /*0018*/ 	.short	0x0002
        /*001a*/ 	.short	0x0064
        /*001c*/ 	.short	0x0082
	.zero		2


//--------------------- .nv.info                  --------------------------
	.section	.nv.info,"",@"SHT_CUDA_INFO"
	.align	4


	//----- nvinfo : EIATTR_REGCOUNT
	.align		4
        /*0000*/ 	.byte	0x04, 0x2f
        /*0002*/ 	.short	(.L_2 - .L_1)
	.align		4
.L_1:
        /*0004*/ 	.word	index@(_Z5printv)
        /*0008*/ 	.word	0x00000018


	//----- nvinfo : EIATTR_FRAME_SIZE
	.align		4
.L_2:
        /*000c*/ 	.byte	0x04, 0x11
        /*000e*/ 	.short	(.L_4 - .L_3)
	.align		4
.L_3:
        /*0010*/ 	.word	index@(_Z5printv)
        /*0014*/ 	.word	0x00000010


	//----- nvinfo : EIATTR_MIN_STACK_SIZE
	.align		4
.L_4:
        /*0018*/ 	.byte	0x04, 0x12
        /*001a*/ 	.short	(.L_6 - .L_5)
	.align		4
.L_5:
        /*001c*/ 	.word	index@(_Z5printv)
        /*0020*/ 	.word	0x00000010
.L_6:


//--------------------- .nv.compat                --------------------------
	.section	.nv.compat,"",@"SHT_CUDA_COMPAT_INFO"
	.align	4
        /*0000*/ 	.byte	0x02, 0x09, 0x00, 0x00, 0x02, 0x02, 0x01, 0x00, 0x02, 0x05, 0x05, 0x00, 0x03, 0x07, 0x01, 0x01
        /*0010*/ 	.byte	0x02, 0x03, 0x00, 0x00, 0x02, 0x06, 0x01, 0x00, 0x04, 0x0b, 0x08, 0x00, 0x09, 0x00, 0x00, 0x00
        /*0020*/ 	.byte	0x00, 0x00, 0x00, 0x00


//--------------------- .nv.info._Z5printv        --------------------------
	.section	.nv.info._Z5printv,"",@"SHT_CUDA_INFO"
	.sectionflags	@""
	.align	4


	//----- nvinfo : EIATTR_CUDA_API_VERSION
	.align		4
        /*0000*/ 	.byte	0x04, 0x37
        /*0002*/ 	.short	(.L_8 - .L_7)
.L_7:
        /*0004*/ 	.word	0x00000082


	//----- nvinfo : EIATTR_SPARSE_MMA_MASK
	.align		4
.L_8:
        /*0008*/ 	.byte	0x03, 0x50
        /*000a*/ 	.short	0x0000


	//----- nvinfo : EIATTR_MAXREG_COUNT
	.align		4
        /*000c*/ 	.byte	0x03, 0x1b
        /*000e*/ 	.short	0x00ff


	//----- nvinfo : EIATTR_EXTERNS
	.align		4
        /*0010*/ 	.byte	0x04, 0x0f
        /*0012*/ 	.short	(.L_10 - .L_9)


	//   ....[0]....
	.align		4
.L_9:
        /*0014*/ 	.word	index@(vprintf)


	//----- nvinfo : EIATTR_MERCURY_ISA_VERSION
	.align		4
.L_10:
        /*0018*/ 	.byte	0x03, 0x5f
        /*001a*/ 	.short	0x0101


	//----- nvinfo : EIATTR_VRC_CTA_INIT_COUNT
	.align		4
        /*001c*/ 	.byte	0x02, 0x4a
	.zero		1
	.zero		1


	//----- nvinfo : EIATTR_SYSCALL_OFFSETS
	.align		4
        /*0020*/ 	.byte	0x04, 0x46
        /*0022*/ 	.short	(.L_12 - .L_11)


	//   ....[0]....
.L_11:
        /*0024*/ 	.word	0x00000110


	//----- nvinfo : EIATTR_EXIT_INSTR_OFFSETS
	.align		4
.L_12:
        /*0028*/ 	.byte	0x04, 0x1c
        /*002a*/ 	.short	(.L_14 - .L_13)


	//   ....[0]....
.L_13:
        /*002c*/ 	.word	0x00000120


	//----- nvinfo : EIATTR_SW_WAR
	.align		4
.L_14:
        /*0030*/ 	.byte	0x04, 0x36
        /*0032*/ 	.short	(.L_16 - .L_15)
.L_15:
        /*0034*/ 	.word	0x00000008
.L_16:


//--------------------- .nv.callgraph             --------------------------
	.section	.nv.callgraph,"",@"SHT_CUDA_CALLGRAPH"
	.align	4
	.sectionentsize	8
	.align		4
        /*0000*/ 	.word	0x00000000
	.align		4
        /*0004*/ 	.word	0xffffffff
	.align		4
        /*0008*/ 	.word	index@(_Z5printv)
	.align		4
        /*000c*/ 	.word	index@(vprintf)
	.align		4
        /*0010*/ 	.word	0x00000000
	.align		4
        /*0014*/ 	.word	0xfffffffe
	.align		4
        /*0018*/ 	.word	0x00000000
	.align		4
        /*001c*/ 	.word	0xfffffffd
	.align		4
        /*0020*/ 	.word	0x00000000
	.align		4
        /*0024*/ 	.word	0xfffffffc


//--------------------- .nv.constant4             --------------------------
	.section	.nv.constant4,"a",@progbits
	.align	8
	.align		8
.nv.constant4:
        /*0000*/ 	.dword	vprintf
	.align		8
        /*0008*/ 	.dword	$str


//--------------------- .text._Z5printv           --------------------------
	.section	.text._Z5printv,"ax",@progbits
	.align	128
        .global         _Z5printv
        .type           _Z5printv,@function
        .size           _Z5printv,(.L_x_2 - _Z5printv)
        .other          _Z5printv,@"STO_CUDA_ENTRY STV_DEFAULT"
_Z5printv:
.text._Z5printv:
[----:B------:R-:W0:Y:S01]  /*0000*/  LDC R1, c[0x0][0x37c] ;  /* 0x0000df00ff017b82 */ /* 0x000e220000000800 */
[----:B------:R-:W1:Y:S01]  /*0010*/  S2R R8, SR_CTAID.X ;  /* 0x0000000000087919 */ /* 0x000e620000002500 */
[----:B------:R-:W2:Y:S01]  /*0020*/  LDCU UR4, c[0x0][0x2f8] ;  /* 0x00005f00ff0477ac */ /* 0x000ea20008000800 */
[----:B0-----:R-:W-:Y:S01]  /*0030*/  VIADD R1, R1, 0xfffffff0 ;  /* 0xfffffff001017836 */ /* 0x001fe20000000000 */
[----:B------:R-:W-:Y:S01]  /*0040*/  MOV R0, 0x0 ;  /* 0x0000000000007802 */ /* 0x000fe20000000f00 */
[----:B------:R-:W0:Y:S03]  /*0050*/  LDCU UR5, c[0x0][0x2fc] ;  /* 0x00005f80ff0577ac */ /* 0x000e260008000800 */
[----:B------:R3:W4:Y:S01]  /*0060*/  LDC.64 R2, c[0x4][R0] ;  /* 0x0100000000027b82 */ /* 0x0007220000000a00 */
[----:B--2---:R-:W-:-:S05]  /*0070*/  IADD3 R10, P0, PT, R1, UR4, RZ ;  /* 0x00000004010a7c10 */ /* 0x004fca000ff1e0ff */
[----:B0-----:R-:W-:Y:S01]  /*0080*/  IMAD.X R11, RZ, RZ, UR5, P0 ;  /* 0x00000005ff0b7e24 */ /* 0x001fe200080e06ff */
[----:B------:R-:W0:Y:S01]  /*0090*/  LDCU.64 UR4, c[0x4][0x8] ;  /* 0x01000100ff0477ac */ /* 0x000e220008000a00 */
[----:B------:R-:W-:-:S03]  /*00a0*/  IADD3 R6, P0, PT, R10, 0x8, RZ ;  /* 0x000000080a067810 */ /* 0x000fc60007f1e0ff */
[----:B------:R3:W-:Y:S01]  /*00b0*/  STL.64 [R1+0x8], R10 ;  /* 0x0000080a01007387 */ /* 0x0007e20000100a00 */
[----:B------:R-:W-:-:S03]  /*00c0*/  IADD3.X R7, PT, PT, RZ, R11, RZ, P0, !PT ;  /* 0x0000000bff077210 */ /* 0x000fc600007fe4ff */
[----:B-1----:R3:W-:Y:S01]  /*00d0*/  STL [R1], R8 ;  /* 0x0000000801007387 */ /* 0x0027e20000100800 */
[----:B0-----:R-:W-:Y:S01]  /*00e0*/  MOV R4, UR4 ;  /* 0x0000000400047c02 */ /* 0x001fe20008000f00 */
[----:B---3--:R-:W-:-:S07]  /*00f0*/  IMAD.U32 R5, RZ, RZ, UR5 ;  /* 0x00000005ff057e24 */ /* 0x008fce000f8e00ff */
[----:B------:R-:W-:-:S07]  /*0100*/  LEPC R20, `(.L_x_0) ;  /* 0x000000001014794e */ /* 0x000fce0000000000 */
[----:B----4-:R-:W-:Y:S05]  /*0110*/  CALL.ABS.NOINC R2 ;  /* 0x0000000002007343 */ /* 0x010fea0003c00000 */
.L_x_0:
[----:B------:R-:W-:Y:S05]  /*0120*/  EXIT ;  /* 0x000000000000794d */ /* 0x000fea0003800000 */
.L_x_1:
[----:B------:R-:W-:-:S00]  /*0130*/  BRA `(.L_x_1) ;  /* 0xfffffffc00fc7947 */ /* 0x000fc0000383ffff */
[----:B------:R-:W-:-:S00]  /*0140*/  NOP ;  /* 0x0000000000007918 */ /* 0x000fc00000000000 */
        /* <DEDUP_REMOVED lines=11> */
.L_x_2:


//--------------------- .nv.global.init           --------------------------
	.section	.nv.global.init,"aw",@progbits
.nv.global.init:
	.type		$str,@object
	.size		$str,(.L_0 - $str)
$str:
        /*0000*/ 	.byte	0x25, 0x64, 0x00
.L_0:


//--------------------- .nv.shared.reserved.0     --------------------------
	.section	.nv.shared.reserved.0,"aw",@nobits
	.weak		__nv_reservedSMEM_offset_0_alias
	.size		__nv_reservedSMEM_offset_0_alias, 0, 64
	.other		__nv_reservedSMEM_offset_0_alias,@"STO_CUDA_RESERVED_SHARED STV_DEFAULT"
__nv_reservedSMEM_offset_0_alias:
	.zero		0
	.zero		64


//--------------------- .nv.constant0._Z5printv   --------------------------
	.section	.nv.constant0._Z5printv,"a",@progbits
	.sectionflags	@""
	.align	4
.nv.constant0._Z5printv:
	.zero		896


//--------------------- SYMBOLS --------------------------

	.type		.nv.reservedSmem.offset0,@object
	.size		.nv.reservedSmem.offset0,0x4
	.type		vprintf,@function
